//
// Generated by NVIDIA NVVM Compiler
//
// Compiler Build ID: CL-36424714
// Cuda compilation tools, release 13.0, V13.0.88
// Based on NVVM 20.0.0
//

.version 9.0
.target sm_100
.address_size 64

	// .globl	_Z10hashKernelPiiS_S_S_
.extern .shared .align 16 .b8 instanceCounts[];

.visible .entry _Z10hashKernelPiiS_S_S_(
	.param .u64 .ptr .align 1 _Z10hashKernelPiiS_S_S__param_0,
	.param .u32 _Z10hashKernelPiiS_S_S__param_1,
	.param .u64 .ptr .align 1 _Z10hashKernelPiiS_S_S__param_2,
	.param .u64 .ptr .align 1 _Z10hashKernelPiiS_S_S__param_3,
	.param .u64 .ptr .align 1 _Z10hashKernelPiiS_S_S__param_4
)
{
	.reg .pred 	%p<26>;
	.reg .b32 	%r<144>;
	.reg .b64 	%rd<25>;

	ld.param.u64 	%rd5, [_Z10hashKernelPiiS_S_S__param_0];
	ld.param.u32 	%r49, [_Z10hashKernelPiiS_S_S__param_1];
	ld.param.u64 	%rd7, [_Z10hashKernelPiiS_S_S__param_2];
	ld.param.u64 	%rd8, [_Z10hashKernelPiiS_S_S__param_3];
	ld.param.u64 	%rd6, [_Z10hashKernelPiiS_S_S__param_4];
	cvta.to.global.u64 	%rd1, %rd8;
	cvta.to.global.u64 	%rd2, %rd7;
	mov.u32 	%r50, %ctaid.x;
	mov.u32 	%r51, %tid.x;
	mov.u32 	%r52, %ntid.x;
	mad.lo.s32 	%r1, %r50, %r52, %r51;
	div.s32 	%r2, %r49, %r52;
	mul.lo.s32 	%r141, %r2, %r51;
	add.s32 	%r4, %r141, %r2;
	setp.lt.s32 	%p1, %r2, 1;
	@%p1 bra 	$L__BB0_13;
	add.s32 	%r53, %r141, 1;
	max.s32 	%r54, %r4, %r53;
	sub.s32 	%r5, %r54, %r141;
	and.b32  	%r6, %r5, 15;
	sub.s32 	%r55, %r141, %r54;
	setp.gt.u32 	%p2, %r55, -16;
	mov.u32 	%r132, %r141;
	@%p2 bra 	$L__BB0_4;
	and.b32  	%r56, %r5, -16;
	neg.s32 	%r130, %r56;
	shl.b32 	%r57, %r141, 2;
	mov.u32 	%r58, instanceCounts;
	add.s32 	%r59, %r57, %r58;
	add.s32 	%r129, %r59, 32;
	mov.u32 	%r132, %r141;
$L__BB0_3:
	.pragma "nounroll";
	mov.b32 	%r60, 0;
	st.shared.u32 	[%r129+-32], %r60;
	st.shared.u32 	[%r129+-28], %r60;
	st.shared.u32 	[%r129+-24], %r60;
	st.shared.u32 	[%r129+-20], %r60;
	st.shared.u32 	[%r129+-16], %r60;
	st.shared.u32 	[%r129+-12], %r60;
	st.shared.u32 	[%r129+-8], %r60;
	st.shared.u32 	[%r129+-4], %r60;
	st.shared.u32 	[%r129], %r60;
	st.shared.u32 	[%r129+4], %r60;
	st.shared.u32 	[%r129+8], %r60;
	st.shared.u32 	[%r129+12], %r60;
	st.shared.u32 	[%r129+16], %r60;
	st.shared.u32 	[%r129+20], %r60;
	st.shared.u32 	[%r129+24], %r60;
	st.shared.u32 	[%r129+28], %r60;
	add.s32 	%r132, %r132, 16;
	add.s32 	%r130, %r130, 16;
	add.s32 	%r129, %r129, 64;
	setp.ne.s32 	%p3, %r130, 0;
	@%p3 bra 	$L__BB0_3;
$L__BB0_4:
	setp.eq.s32 	%p4, %r6, 0;
	@%p4 bra 	$L__BB0_13;
	and.b32  	%r16, %r5, 7;
	setp.lt.u32 	%p5, %r6, 8;
	@%p5 bra 	$L__BB0_7;
	shl.b32 	%r61, %r132, 2;
	mov.u32 	%r62, instanceCounts;
	add.s32 	%r63, %r62, %r61;
	mov.b32 	%r64, 0;
	st.shared.u32 	[%r63], %r64;
	st.shared.u32 	[%r63+4], %r64;
	st.shared.u32 	[%r63+8], %r64;
	st.shared.u32 	[%r63+12], %r64;
	st.shared.u32 	[%r63+16], %r64;
	st.shared.u32 	[%r63+20], %r64;
	st.shared.u32 	[%r63+24], %r64;
	st.shared.u32 	[%r63+28], %r64;
	add.s32 	%r132, %r132, 8;
$L__BB0_7:
	setp.eq.s32 	%p6, %r16, 0;
	@%p6 bra 	$L__BB0_13;
	and.b32  	%r19, %r5, 3;
	setp.lt.u32 	%p7, %r16, 4;
	@%p7 bra 	$L__BB0_10;
	shl.b32 	%r65, %r132, 2;
	mov.u32 	%r66, instanceCounts;
	add.s32 	%r67, %r66, %r65;
	mov.b32 	%r68, 0;
	st.shared.u32 	[%r67], %r68;
	st.shared.u32 	[%r67+4], %r68;
	st.shared.u32 	[%r67+8], %r68;
	st.shared.u32 	[%r67+12], %r68;
	add.s32 	%r132, %r132, 4;
$L__BB0_10:
	setp.eq.s32 	%p8, %r19, 0;
	@%p8 bra 	$L__BB0_13;
	shl.b32 	%r69, %r132, 2;
	mov.u32 	%r70, instanceCounts;
	add.s32 	%r136, %r70, %r69;
	neg.s32 	%r135, %r19;
$L__BB0_12:
	.pragma "nounroll";
	mov.b32 	%r71, 0;
	st.shared.u32 	[%r136], %r71;
	add.s32 	%r136, %r136, 4;
	add.s32 	%r135, %r135, 1;
	setp.ne.s32 	%p9, %r135, 0;
	@%p9 bra 	$L__BB0_12;
$L__BB0_13:
	cvta.to.global.u64 	%rd9, %rd6;
	mul.wide.u32 	%rd10, %r1, 4;
	add.s64 	%rd3, %rd9, %rd10;
	mov.b32 	%r72, -1;
	st.global.u32 	[%rd3], %r72;
	bar.sync 	0;
	cvta.to.global.u64 	%rd11, %rd5;
	add.s64 	%rd12, %rd11, %rd10;
	ld.global.u32 	%r28, [%rd12];
	setp.eq.s32 	%p10, %r28, -1;
	@%p10 bra 	$L__BB0_16;
	rem.s32 	%r137, %r28, %r49;
	mul.wide.s32 	%rd13, %r137, 4;
	add.s64 	%rd14, %rd2, %rd13;
	atom.relaxed.global.cas.b32 	%r73, [%rd14], -1, %r28;
	setp.eq.s32 	%p11, %r73, -1;
	setp.eq.s32 	%p12, %r73, %r28;
	or.pred  	%p13, %p11, %p12;
	@%p13 bra 	$L__BB0_15;
	bra.uni 	$L__BB0_29;
$L__BB0_15:
	shl.b32 	%r78, %r137, 2;
	mov.u32 	%r79, instanceCounts;
	add.s32 	%r80, %r79, %r78;
	atom.shared.exch.b32 	%r81, [%r80], 1;
	st.global.u32 	[%rd3], %r137;
$L__BB0_16:
	setp.lt.s32 	%p17, %r2, 1;
	bar.sync 	0;
	@%p17 bra 	$L__BB0_28;
	add.s32 	%r82, %r141, 1;
	max.s32 	%r83, %r4, %r82;
	sub.s32 	%r33, %r83, %r141;
	and.b32  	%r34, %r33, 7;
	sub.s32 	%r84, %r141, %r83;
	setp.gt.u32 	%p18, %r84, -8;
	@%p18 bra 	$L__BB0_20;
	and.b32  	%r85, %r33, -8;
	neg.s32 	%r139, %r85;
	add.s64 	%rd4, %rd1, 16;
	shl.b32 	%r86, %r141, 2;
	mov.u32 	%r87, instanceCounts;
	add.s32 	%r88, %r86, %r87;
	add.s32 	%r138, %r88, 16;
$L__BB0_19:
	.pragma "nounroll";
	mul.wide.s32 	%rd17, %r141, 4;
	add.s64 	%rd18, %rd4, %rd17;
	ld.shared.u32 	%r89, [%r138+-16];
	atom.global.add.u32 	%r90, [%rd18+-16], %r89;
	ld.shared.u32 	%r91, [%r138+-12];
	atom.global.add.u32 	%r92, [%rd18+-12], %r91;
	ld.shared.u32 	%r93, [%r138+-8];
	atom.global.add.u32 	%r94, [%rd18+-8], %r93;
	ld.shared.u32 	%r95, [%r138+-4];
	atom.global.add.u32 	%r96, [%rd18+-4], %r95;
	ld.shared.u32 	%r97, [%r138];
	atom.global.add.u32 	%r98, [%rd18], %r97;
	ld.shared.u32 	%r99, [%r138+4];
	atom.global.add.u32 	%r100, [%rd18+4], %r99;
	ld.shared.u32 	%r101, [%r138+8];
	atom.global.add.u32 	%r102, [%rd18+8], %r101;
	ld.shared.u32 	%r103, [%r138+12];
	atom.global.add.u32 	%r104, [%rd18+12], %r103;
	add.s32 	%r141, %r141, 8;
	add.s32 	%r139, %r139, 8;
	add.s32 	%r138, %r138, 32;
	setp.ne.s32 	%p19, %r139, 0;
	@%p19 bra 	$L__BB0_19;
$L__BB0_20:
	setp.eq.s32 	%p20, %r34, 0;
	@%p20 bra 	$L__BB0_28;
	and.b32  	%r44, %r33, 3;
	setp.lt.u32 	%p21, %r34, 4;
	@%p21 bra 	$L__BB0_23;
	mul.wide.s32 	%rd19, %r141, 4;
	add.s64 	%rd20, %rd1, %rd19;
	shl.b32 	%r105, %r141, 2;
	mov.u32 	%r106, instanceCounts;
	add.s32 	%r107, %r106, %r105;
	ld.shared.u32 	%r108, [%r107];
	atom.global.add.u32 	%r109, [%rd20], %r108;
	ld.shared.u32 	%r110, [%r107+4];
	atom.global.add.u32 	%r111, [%rd20+4], %r110;
	ld.shared.u32 	%r112, [%r107+8];
	atom.global.add.u32 	%r113, [%rd20+8], %r112;
	ld.shared.u32 	%r114, [%r107+12];
	atom.global.add.u32 	%r115, [%rd20+12], %r114;
	add.s32 	%r141, %r141, 4;
$L__BB0_23:
	setp.eq.s32 	%p22, %r44, 0;
	@%p22 bra 	$L__BB0_28;
	setp.eq.s32 	%p23, %r44, 1;
	@%p23 bra 	$L__BB0_26;
	mul.wide.s32 	%rd21, %r141, 4;
	add.s64 	%rd22, %rd1, %rd21;
	shl.b32 	%r116, %r141, 2;
	mov.u32 	%r117, instanceCounts;
	add.s32 	%r118, %r117, %r116;
	ld.shared.u32 	%r119, [%r118];
	atom.global.add.u32 	%r120, [%rd22], %r119;
	ld.shared.u32 	%r121, [%r118+4];
	atom.global.add.u32 	%r122, [%rd22+4], %r121;
	add.s32 	%r141, %r141, 2;
$L__BB0_26:
	and.b32  	%r123, %r33, 1;
	setp.eq.b32 	%p24, %r123, 1;
	not.pred 	%p25, %p24;
	@%p25 bra 	$L__BB0_28;
	mul.wide.s32 	%rd23, %r141, 4;
	add.s64 	%rd24, %rd1, %rd23;
	shl.b32 	%r124, %r141, 2;
	mov.u32 	%r125, instanceCounts;
	add.s32 	%r126, %r125, %r124;
	ld.shared.u32 	%r127, [%r126];
	atom.global.add.u32 	%r128, [%rd24], %r127;
$L__BB0_28:
	ret;
$L__BB0_29:
	add.s32 	%r75, %r137, 1;
	rem.u32 	%r137, %r75, %r49;
	mul.wide.s32 	%rd15, %r137, 4;
	add.s64 	%rd16, %rd2, %rd15;
	atom.relaxed.global.cas.b32 	%r76, [%rd16], -1, %r28;
	setp.eq.s32 	%p14, %r76, -1;
	setp.eq.s32 	%p15, %r76, %r28;
	or.pred  	%p16, %p14, %p15;
	@%p16 bra 	$L__BB0_15;
	bra.uni 	$L__BB0_29;

}


// ===== COMPILED SASS (sm_100) =====

	.target	sm_100

	.elftype	@"ET_EXEC"


//--------------------- .note.nv.tkinfo           --------------------------
	.section	.note.nv.tkinfo,"",@"SHT_NOTE"
	.sectionflags	@"SHF_NOTE_NV_TKINFO"
	.tkinfo
        /*0018*/ 	.word	0x00000002
        /*0030*/ 	.string	""
        /*0030*/ 	.string	"ptxas"
        /*0030*/ 	.string	"Cuda compilation tools, release 13.0, V13.0.88"
        /*0030*/ 	.string	"Build cuda_13.0.r13.0/compiler.36424714_0"
        /*0030*/ 	.string	"-arch sm_100 -m 64 "



//--------------------- .note.nv.cuinfo           --------------------------
	.section	.note.nv.cuinfo,"",@"SHT_NOTE"
	.sectionflags	@"SHF_NOTE_NV_CUINFO"
        /*0018*/ 	.short	0x0002
        /*001a*/ 	.short	0x0064
        /*001c*/ 	.short	0x0082
	.zero		2


//--------------------- .nv.info                  --------------------------
	.section	.nv.info,"",@"SHT_CUDA_INFO"
	.align	4


	//----- nvinfo : EIATTR_REGCOUNT
	.align		4
        /*0000*/ 	.byte	0x04, 0x2f
        /*0002*/ 	.short	(.L_1 - .L_0)
	.align		4
.L_0:
        /*0004*/ 	.word	index@(_Z10hashKernelPiiS_S_S_)
        /*0008*/ 	.word	0x0000001a


	//----- nvinfo : EIATTR_FRAME_SIZE
	.align		4
.L_1:
        /*000c*/ 	.byte	0x04, 0x11
        /*000e*/ 	.short	(.L_3 - .L_2)
	.align		4
.L_2:
        /*0010*/ 	.word	index@(_Z10hashKernelPiiS_S_S_)
        /*0014*/ 	.word	0x00000000


	//----- nvinfo : EIATTR_MIN_STACK_SIZE
	.align		4
.L_3:
        /*0018*/ 	.byte	0x04, 0x12
        /*001a*/ 	.short	(.L_5 - .L_4)
	.align		4
.L_4:
        /*001c*/ 	.word	index@(_Z10hashKernelPiiS_S_S_)
        /*0020*/ 	.word	0x00000000
.L_5:


//--------------------- .nv.compat                --------------------------
	.section	.nv.compat,"",@"SHT_CUDA_COMPAT_INFO"
	.align	4
        /*0000*/ 	.byte	0x02, 0x09, 0x00, 0x00, 0x02, 0x02, 0x01, 0x00, 0x02, 0x05, 0x05, 0x00, 0x03, 0x07, 0x01, 0x01
        /*0010*/ 	.byte	0x02, 0x03, 0x00, 0x00, 0x02, 0x06, 0x01, 0x00, 0x04, 0x0b, 0x08, 0x00, 0x09, 0x00, 0x00, 0x00
        /*0020*/ 	.byte	0x00, 0x00, 0x00, 0x00


//--------------------- .nv.info._Z10hashKernelPiiS_S_S_ --------------------------
	.section	.nv.info._Z10hashKernelPiiS_S_S_,"",@"SHT_CUDA_INFO"
	.sectionflags	@""
	.align	4


	//----- nvinfo : EIATTR_CUDA_API_VERSION
	.align		4
        /*0000*/ 	.byte	0x04, 0x37
        /*0002*/ 	.short	(.L_7 - .L_6)
.L_6:
        /*0004*/ 	.word	0x00000082


	//----- nvinfo : EIATTR_KPARAM_INFO
	.align		4
.L_7:
        /*0008*/ 	.byte	0x04, 0x17
        /*000a*/ 	.short	(.L_9 - .L_8)
.L_8:
        /*000c*/ 	.word	0x00000000
        /*0010*/ 	.short	0x0004
        /*0012*/ 	.short	0x0020
        /*0014*/ 	.byte	0x00, 0xf5, 0x21, 0x00


	//----- nvinfo : EIATTR_KPARAM_INFO
	.align		4
.L_9:
        /*0018*/ 	.byte	0x04, 0x17
        /*001a*/ 	.short	(.L_11 - .L_10)
.L_10:
        /*001c*/ 	.word	0x00000000
        /*0020*/ 	.short	0x0003
        /*0022*/ 	.short	0x0018
        /*0024*/ 	.byte	0x00, 0xf5, 0x21, 0x00


	//----- nvinfo : EIATTR_KPARAM_INFO
	.align		4
.L_11:
        /*0028*/ 	.byte	0x04, 0x17
        /*002a*/ 	.short	(.L_13 - .L_12)
.L_12:
        /*002c*/ 	.word	0x00000000
        /*0030*/ 	.short	0x0002
        /*0032*/ 	.short	0x0010
        /*0034*/ 	.byte	0x00, 0xf5, 0x21, 0x00


	//----- nvinfo : EIATTR_KPARAM_INFO
	.align		4
.L_13:
        /*0038*/ 	.byte	0x04, 0x17
        /*003a*/ 	.short	(.L_15 - .L_14)
.L_14:
        /*003c*/ 	.word	0x00000000
        /*0040*/ 	.short	0x0001
        /*0042*/ 	.short	0x0008
        /*0044*/ 	.byte	0x00, 0xf0, 0x11, 0x00


	//----- nvinfo : EIATTR_KPARAM_INFO
	.align		4
.L_15:
        /*0048*/ 	.byte	0x04, 0x17
        /*004a*/ 	.short	(.L_17 - .L_16)
.L_16:
        /*004c*/ 	.word	0x00000000
        /*0050*/ 	.short	0x0000
        /*0052*/ 	.short	0x0000
        /*0054*/ 	.byte	0x00, 0xf5, 0x21, 0x00


	//----- nvinfo : EIATTR_SPARSE_MMA_MASK
	.align		4
.L_17:
        /*0058*/ 	.byte	0x03, 0x50
        /*005a*/ 	.short	0x0000


	//----- nvinfo : EIATTR_MAXREG_COUNT
	.align		4
        /*005c*/ 	.byte	0x03, 0x1b
        /*005e*/ 	.short	0x00ff


	//----- nvinfo : EIATTR_NUM_BARRIERS
	.align		4
        /*0060*/ 	.byte	0x02, 0x4c
        /*0062*/ 	.byte	0x01
	.zero		1


	//----- nvinfo : EIATTR_MERCURY_ISA_VERSION
	.align		4
        /*0064*/ 	.byte	0x03, 0x5f
        /*0066*/ 	.short	0x0101


	//----- nvinfo : EIATTR_VRC_CTA_INIT_COUNT
	.align		4
        /*0068*/ 	.byte	0x02, 0x4a
	.zero		1
	.zero		1


	//----- nvinfo : EIATTR_EXIT_INSTR_OFFSETS
	.align		4
        /*006c*/ 	.byte	0x04, 0x1c
        /*006e*/ 	.short	(.L_19 - .L_18)


	//   ....[0]....
.L_18:
        /*0070*/ 	.word	0x00000c60


	//   ....[1]....
        /*0074*/ 	.word	0x00000f00


	//   ....[2]....
        /*0078*/ 	.word	0x00001060


	//   ....[3]....
        /*007c*/ 	.word	0x00001180


	//   ....[4]....
        /*0080*/ 	.word	0x00001210


	//----- nvinfo : EIATTR_CRS_STACK_SIZE
	.align		4
.L_19:
        /*0084*/ 	.byte	0x04, 0x1e
        /*0086*/ 	.short	(.L_21 - .L_20)
.L_20:
        /*0088*/ 	.word	0x00000000


	//----- nvinfo : EIATTR_CBANK_PARAM_SIZE
	.align		4
.L_21:
        /*008c*/ 	.byte	0x03, 0x19
        /*008e*/ 	.short	0x0028


	//----- nvinfo : EIATTR_PARAM_CBANK
	.align		4
        /*0090*/ 	.byte	0x04, 0x0a
        /*0092*/ 	.short	(.L_23 - .L_22)
	.align		4
.L_22:
        /*0094*/ 	.word	index@(.nv.constant0._Z10hashKernelPiiS_S_S_)
        /*0098*/ 	.short	0x0380
        /*009a*/ 	.short	0x0028


	//----- nvinfo : EIATTR_SW_WAR
	.align		4
.L_23:
        /*009c*/ 	.byte	0x04, 0x36
        /*009e*/ 	.short	(.L_25 - .L_24)
.L_24:
        /*00a0*/ 	.word	0x00000008
.L_25:


//--------------------- .nv.callgraph             --------------------------
	.section	.nv.callgraph,"",@"SHT_CUDA_CALLGRAPH"
	.align	4
	.sectionentsize	8
	.align		4
        /*0000*/ 	.word	0x00000000
	.align		4
        /*0004*/ 	.word	0xffffffff
	.align		4
        /*0008*/ 	.word	0x00000000
	.align		4
        /*000c*/ 	.word	0xfffffffe
	.align		4
        /*0010*/ 	.word	0x00000000
	.align		4
        /*0014*/ 	.word	0xfffffffd
	.align		4
        /*0018*/ 	.word	0x00000000
	.align		4
        /*001c*/ 	.word	0xfffffffc


//--------------------- .text._Z10hashKernelPiiS_S_S_ --------------------------
	.section	.text._Z10hashKernelPiiS_S_S_,"ax",@progbits
	.align	128
        .global         _Z10hashKernelPiiS_S_S_
        .type           _Z10hashKernelPiiS_S_S_,@function
        .size           _Z10hashKernelPiiS_S_S_,(.L_x_22 - _Z10hashKernelPiiS_S_S_)
        .other          _Z10hashKernelPiiS_S_S_,@"STO_CUDA_ENTRY STV_DEFAULT"
_Z10hashKernelPiiS_S_S_:
.text._Z10hashKernelPiiS_S_S_:
[----:B------:R-:W-:Y:S08]  /*0000*/  LDC R1, c[0x0][0x37c] ;  /* 0x0000df00ff017b82 */ /* 0x000ff00000000800 */
[----:B------:R-:W0:Y:S01]  /*0010*/  LDC R11, c[0x0][0x360] ;  /* 0x0000d800ff0b7b82 */ /* 0x000e220000000800 */
[----:B------:R-:W1:Y:S07]  /*0020*/  LDCU.64 UR6, c[0x0][0x358] ;  /* 0x00006b00ff0677ac */ /* 0x000e6e0008000a00 */
[----:B------:R-:W2:Y:S08]  /*0030*/  LDC R4, c[0x0][0x388] ;  /* 0x0000e200ff047b82 */ /* 0x000eb00000000800 */
[----:B------:R-:W3:Y:S01]  /*0040*/  S2UR UR4, SR_CTAID.X ;  /* 0x00000000000479c3 */ /* 0x000ee20000002500 */
[----:B0-----:R-:W-:-:S02]  /*0050*/  IABS R5, R11 ;  /* 0x0000000b00057213 */ /* 0x001fc40000000000 */
[----:B------:R-:W-:Y:S02]  /*0060*/  IABS R8, R11 ;  /* 0x0000000b00087213 */ /* 0x000fe40000000000 */
[----:B------:R-:W0:Y:S08]  /*0070*/  I2F.RP R0, R5 ;  /* 0x0000000500007306 */ /* 0x000e300000209400 */
[----:B0-----:R-:W0:Y:S02]  /*0080*/  MUFU.RCP R0, R0 ;  /* 0x0000000000007308 */ /* 0x001e240000001000 */
[----:B0-----:R-:W-:-:S02]  /*0090*/  VIADD R2, R0, 0xffffffe ;  /* 0x0ffffffe00027836 */ /* 0x001fc40000000000 */
[----:B------:R-:W-:-:S04]  /*00a0*/  IMAD.MOV R0, RZ, RZ, -R8 ;  /* 0x000000ffff007224 */ /* 0x000fc800078e0a08 */
[----:B------:R0:W4:Y:S02]  /*00b0*/  F2I.FTZ.U32.TRUNC.NTZ R3, R2 ;  /* 0x0000000200037305 */ /* 0x000124000021f000 */
[----:B0-----:R-:W-:Y:S02]  /*00c0*/  IMAD.MOV.U32 R2, RZ, RZ, RZ ;  /* 0x000000ffff027224 */ /* 0x001fe400078e00ff */
[----:B----4-:R-:W-:-:S04]  /*00d0*/  IMAD.MOV R6, RZ, RZ, -R3 ;  /* 0x000000ffff067224 */ /* 0x010fc800078e0a03 */
[----:B------:R-:W-:Y:S01]  /*00e0*/  IMAD R7, R6, R5, RZ ;  /* 0x0000000506077224 */ /* 0x000fe200078e02ff */
[----:B--2---:R-:W-:-:S03]  /*00f0*/  IABS R6, R4 ;  /* 0x0000000400067213 */ /* 0x004fc60000000000 */
[----:B------:R-:W-:Y:S02]  /*0100*/  IMAD.HI.U32 R3, R3, R7, R2 ;  /* 0x0000000703037227 */ /* 0x000fe400078e0002 */
[----:B------:R-:W3:Y:S04]  /*0110*/  S2R R2, SR_TID.X ;  /* 0x0000000000027919 */ /* 0x000ee80000002100 */
[----:B------:R-:W-:-:S04]  /*0120*/  IMAD.HI.U32 R7, R3, R6, RZ ;  /* 0x0000000603077227 */ /* 0x000fc800078e00ff */
[----:B------:R-:W-:-:S05]  /*0130*/  IMAD R0, R7, R0, R6 ;  /* 0x0000000007007224 */ /* 0x000fca00078e0206 */
[----:B------:R-:W-:-:S13]  /*0140*/  ISETP.GT.U32.AND P2, PT, R5, R0, PT ;  /* 0x000000000500720c */ /* 0x000fda0003f44070 */
[----:B------:R-:W-:Y:S02]  /*0150*/  @!P2 IMAD.IADD R0, R0, 0x1, -R5 ;  /* 0x000000010000a824 */ /* 0x000fe400078e0a05 */
[----:B------:R-:W-:Y:S01]  /*0160*/  @!P2 VIADD R7, R7, 0x1 ;  /* 0x000000010707a836 */ /* 0x000fe20000000000 */
[C---:B------:R-:W-:Y:S02]  /*0170*/  ISETP.NE.AND P2, PT, R11.reuse, RZ, PT ;  /* 0x000000ff0b00720c */ /* 0x040fe40003f45270 */
[----:B------:R-:W-:Y:S02]  /*0180*/  ISETP.GE.U32.AND P0, PT, R0, R5, PT ;  /* 0x000000050000720c */ /* 0x000fe40003f06070 */
[----:B------:R-:W-:-:S04]  /*0190*/  LOP3.LUT R0, R11, R4, RZ, 0x3c, !PT ;  /* 0x000000040b007212 */ /* 0x000fc800078e3cff */
[----:B------:R-:W-:-:S07]  /*01a0*/  ISETP.GE.AND P1, PT, R0, RZ, PT ;  /* 0x000000ff0000720c */ /* 0x000fce0003f26270 */
[----:B------:R-:W-:-:S06]  /*01b0*/  @P0 VIADD R7, R7, 0x1 ;  /* 0x0000000107070836 */ /* 0x000fcc0000000000 */
[----:B------:R-:W-:Y:S02]  /*01c0*/  @!P1 IADD3 R7, PT, PT, -R7, RZ, RZ ;  /* 0x000000ff07079210 */ /* 0x000fe40007ffe1ff */
[----:B------:R-:W-:Y:S01]  /*01d0*/  @!P2 LOP3.LUT R7, RZ, R11, RZ, 0x33, !PT ;  /* 0x0000000bff07a212 */ /* 0x000fe200078e33ff */
[----:B---3--:R-:W-:-:S03]  /*01e0*/  IMAD R11, R11, UR4, R2 ;  /* 0x000000040b0b7c24 */ /* 0x008fc6000f8e0202 */
[C---:B------:R-:W-:Y:S01]  /*01f0*/  ISETP.GE.AND P0, PT, R7.reuse, 0x1, PT ;  /* 0x000000010700780c */ /* 0x040fe20003f06270 */
[----:B------:R-:W-:-:S04]  /*0200*/  IMAD R0, R7, R2, RZ ;  /* 0x0000000207007224 */ /* 0x000fc800078e02ff */
[----:B------:R-:W-:-:S08]  /*0210*/  IMAD.IADD R5, R7, 0x1, R0 ;  /* 0x0000000107057824 */ /* 0x000fd000078e0200 */
[----:B-1----:R-:W-:Y:S05]  /*0220*/  @!P0 BRA `(.L_x_0) ;  /* 0x0000000400608947 */ /* 0x002fea0003800000 */
[----:B------:R-:W-:Y:S01]  /*0230*/  VIADDMNMX R3, R0, 0x1, R5, !PT ;  /* 0x0000000100037846 */ /* 0x000fe20007800105 */
[----:B------:R-:W-:Y:S01]  /*0240*/  BSSY.RECONVERGENT B0, `(.L_x_1) ;  /* 0x0000025000007945 */ /* 0x000fe20003800200 */
[----:B------:R-:W-:-:S03]  /*0250*/  IMAD.MOV.U32 R2, RZ, RZ, R0 ;  /* 0x000000ffff027224 */ /* 0x000fc600078e0000 */
[----:B------:R-:W-:Y:S02]  /*0260*/  IMAD.IADD R9, R3, 0x1, -R0 ;  /* 0x0000000103097824 */ /* 0x000fe400078e0a00 */
[----:B------:R-:W-:-:S03]  /*0270*/  IMAD.IADD R3, R0, 0x1, -R3 ;  /* 0x0000000100037824 */ /* 0x000fc600078e0a03 */
[----:B------:R-:W-:Y:S02]  /*0280*/  LOP3.LUT R10, R9, 0xf, RZ, 0xc0, !PT ;  /* 0x0000000f090a7812 */ /* 0x000fe400078ec0ff */
[----:B------:R-:W-:Y:S02]  /*0290*/  ISETP.GT.U32.AND P0, PT, R3, -0x10, PT ;  /* 0xfffffff00300780c */ /* 0x000fe40003f04070 */
[----:B------:R-:W-:-:S11]  /*02a0*/  ISETP.NE.AND P1, PT, R10, RZ, PT ;  /* 0x000000ff0a00720c */ /* 0x000fd60003f25270 */
[----:B------:R-:W-:Y:S05]  /*02b0*/  @P0 BRA `(.L_x_2) ;  /* 0x0000000000740947 */ /* 0x000fea0003800000 */
[----:B------:R-:W0:Y:S01]  /*02c0*/  S2UR UR5, SR_CgaCtaId ;  /* 0x00000000000579c3 */ /* 0x000e220000008800 */
[----:B------:R-:W-:Y:S01]  /*02d0*/  UMOV UR4, 0x400 ;  /* 0x0000040000047882 */ /* 0x000fe20000000000 */
[----:B------:R-:W-:Y:S01]  /*02e0*/  LOP3.LUT R3, R9, 0xfffffff0, RZ, 0xc0, !PT ;  /* 0xfffffff009037812 */ /* 0x000fe200078ec0ff */
[----:B------:R-:W-:-:S04]  /*02f0*/  IMAD.MOV.U32 R2, RZ, RZ, R0 ;  /* 0x000000ffff027224 */ /* 0x000fc800078e0000 */
[----:B------:R-:W-:Y:S01]  /*0300*/  IMAD.MOV R3, RZ, RZ, -R3 ;  /* 0x000000ffff037224 */ /* 0x000fe200078e0a03 */
[----:B0-----:R-:W-:-:S06]  /*0310*/  ULEA UR4, UR5, UR4, 0x18 ;  /* 0x0000000405047291 */ /* 0x001fcc000f8ec0ff */
[----:B------:R-:W-:-:S04]  /*0320*/  LEA R8, R0, UR4, 0x2 ;  /* 0x0000000400087c11 */ /* 0x000fc8000f8e10ff */
[----:B------:R-:W-:-:S07]  /*0330*/  IADD3 R8, PT, PT, R8, 0x20, RZ ;  /* 0x0000002008087810 */ /* 0x000fce0007ffe0ff */
.L_x_3:
[----:B------:R-:W-:Y:S01]  /*0340*/  VIADD R3, R3, 0x10 ;  /* 0x0000001003037836 */ /* 0x000fe20000000000 */
[----:B------:R-:W-:Y:S01]  /*0350*/  STS [R8+-0x20], RZ ;  /* 0xffffe0ff08007388 */ /* 0x000fe20000000800 */
[----:B------:R-:W-:-:S03]  /*0360*/  VIADD R2, R2, 0x10 ;  /* 0x0000001002027836 */ /* 0x000fc60000000000 */
[----:B------:R-:W-:Y:S01]  /*0370*/  ISETP.NE.AND P0, PT, R3, RZ, PT ;  /* 0x000000ff0300720c */ /* 0x000fe20003f05270 */
[----:B------:R-:W-:Y:S04]  /*0380*/  STS [R8+-0x1c], RZ ;  /* 0xffffe4ff08007388 */ /* 0x000fe80000000800 */
[----:B------:R-:W-:Y:S04]  /*0390*/  STS [R8+-0x18], RZ ;  /* 0xffffe8ff08007388 */ /* 0x000fe80000000800 */
[----:B------:R-:W-:Y:S04]  /*03a0*/  STS [R8+-0x14], RZ ;  /* 0xffffecff08007388 */ /* 0x000fe80000000800 */
[----:B------:R-:W-:Y:S04]  /*03b0*/  STS [R8+-0x10], RZ ;  /* 0xfffff0ff08007388 */ /* 0x000fe80000000800 */
[----:B------:R-:W-:Y:S04]  /*03c0*/  STS [R8+-0xc], RZ ;  /* 0xfffff4ff08007388 */ /* 0x000fe80000000800 */
[----:B------:R-:W-:Y:S04]  /*03d0*/  STS [R8+-0x8], RZ ;  /* 0xfffff8ff08007388 */ /* 0x000fe80000000800 */
[----:B------:R-:W-:Y:S04]  /*03e0*/  STS [R8+-0x4], RZ ;  /* 0xfffffcff08007388 */ /* 0x000fe80000000800 */
[----:B------:R-:W-:Y:S04]  /*03f0*/  STS [R8], RZ ;  /* 0x000000ff08007388 */ /* 0x000fe80000000800 */
[----:B------:R-:W-:Y:S04]  /*0400*/  STS [R8+0x4], RZ ;  /* 0x000004ff08007388 */ /* 0x000fe80000000800 */
[----:B------:R-:W-:Y:S04]  /*0410*/  STS [R8+0x8], RZ ;  /* 0x000008ff08007388 */ /* 0x000fe80000000800 */
[----:B------:R-:W-:Y:S04]  /*0420*/  STS [R8+0xc], RZ ;  /* 0x00000cff08007388 */ /* 0x000fe80000000800 */
[----:B------:R-:W-:Y:S04]  /*0430*/  STS [R8+0x10], RZ ;  /* 0x000010ff08007388 */ /* 0x000fe80000000800 */
[----:B------:R-:W-:Y:S04]  /*0440*/  STS [R8+0x14], RZ ;  /* 0x000014ff08007388 */ /* 0x000fe80000000800 */
[----:B------:R-:W-:Y:S04]  /*0450*/  STS [R8+0x18], RZ ;  /* 0x000018ff08007388 */ /* 0x000fe80000000800 */
[----:B------:R0:W-:Y:S02]  /*0460*/  STS [R8+0x1c], RZ ;  /* 0x00001cff08007388 */ /* 0x0001e40000000800 */
[----:B0-----:R-:W-:Y:S01]  /*0470*/  VIADD R8, R8, 0x40 ;  /* 0x0000004008087836 */ /* 0x001fe20000000000 */
[----:B------:R-:W-:Y:S06]  /*0480*/  @P0 BRA `(.L_x_3) ;  /* 0xfffffffc00ac0947 */ /* 0x000fec000383ffff */
.L_x_2:
[----:B------:R-:W-:Y:S05]  /*0490*/  BSYNC.RECONVERGENT B0 ;  /* 0x0000000000007941 */ /* 0x000fea0003800200 */
.L_x_1:
[----:B------:R-:W-:Y:S04]  /*04a0*/  BSSY.RECONVERGENT B0, `(.L_x_0) ;  /* 0x0000030000007945 */ /* 0x000fe80003800200 */
[----:B------:R-:W-:Y:S05]  /*04b0*/  @!P1 BRA `(.L_x_4) ;  /* 0x0000000000b89947 */ /* 0x000fea0003800000 */
[----:B------:R-:W-:Y:S01]  /*04c0*/  ISETP.GE.U32.AND P0, PT, R10, 0x8, PT ;  /* 0x000000080a00780c */ /* 0x000fe20003f06070 */
[----:B------:R-:W-:Y:S01]  /*04d0*/  BSSY.RECONVERGENT B1, `(.L_x_5) ;  /* 0x0000011000017945 */ /* 0x000fe20003800200 */
[----:B------:R-:W-:-:S04]  /*04e0*/  LOP3.LUT R8, R9, 0x7, RZ, 0xc0, !PT ;  /* 0x0000000709087812 */ /* 0x000fc800078ec0ff */
[----:B------:R-:W-:-:S07]  /*04f0*/  ISETP.NE.AND P1, PT, R8, RZ, PT ;  /* 0x000000ff0800720c */ /* 0x000fce0003f25270 */
[----:B------:R-:W-:Y:S06]  /*0500*/  @!P0 BRA `(.L_x_6) ;  /* 0x0000000000348947 */ /* 0x000fec0003800000 */
[----:B------:R-:W0:Y:S01]  /*0510*/  S2UR UR5, SR_CgaCtaId ;  /* 0x00000000000579c3 */ /* 0x000e220000008800 */
[----:B------:R-:W-:Y:S02]  /*0520*/  UMOV UR4, 0x400 ;  /* 0x0000040000047882 */ /* 0x000fe40000000000 */
[----:B0-----:R-:W-:-:S06]  /*0530*/  ULEA UR4, UR5, UR4, 0x18 ;  /* 0x0000000405047291 */ /* 0x001fcc000f8ec0ff */
[C---:B------:R-:W-:Y:S01]  /*0540*/  LEA R3, R2.reuse, UR4, 0x2 ;  /* 0x0000000402037c11 */ /* 0x040fe2000f8e10ff */
[----:B------:R-:W-:-:S04]  /*0550*/  VIADD R2, R2, 0x8 ;  /* 0x0000000802027836 */ /* 0x000fc80000000000 */
[----:B------:R0:W-:Y:S04]  /*0560*/  STS [R3], RZ ;  /* 0x000000ff03007388 */ /* 0x0001e80000000800 */
[----:B------:R0:W-:Y:S04]  /*0570*/  STS [R3+0x4], RZ ;  /* 0x000004ff03007388 */ /* 0x0001e80000000800 */
[----:B------:R0:W-:Y:S04]  /*0580*/  STS [R3+0x8], RZ ;  /* 0x000008ff03007388 */ /* 0x0001e80000000800 */
[----:B------:R0:W-:Y:S04]  /*0590*/  STS [R3+0xc], RZ ;  /* 0x00000cff03007388 */ /* 0x0001e80000000800 */
[----:B------:R0:W-:Y:S04]  /*05a0*/  STS [R3+0x10], RZ ;  /* 0x000010ff03007388 */ /* 0x0001e80000000800 */
[----:B------:R0:W-:Y:S04]  /*05b0*/  STS [R3+0x14], RZ ;  /* 0x000014ff03007388 */ /* 0x0001e80000000800 */
[----:B------:R0:W-:Y:S04]  /*05c0*/  STS [R3+0x18], RZ ;  /* 0x000018ff03007388 */ /* 0x0001e80000000800 */
[----:B------:R0:W-:Y:S02]  /*05d0*/  STS [R3+0x1c], RZ ;  /* 0x00001cff03007388 */ /* 0x0001e40000000800 */
.L_x_6:
[----:B------:R-:W-:Y:S05]  /*05e0*/  BSYNC.RECONVERGENT B1 ;  /* 0x0000000000017941 */ /* 0x000fea0003800200 */
.L_x_5:
[----:B------:R-:W-:Y:S05]  /*05f0*/  @!P1 BRA `(.L_x_4) ;  /* 0x0000000000689947 */ /* 0x000fea0003800000 */
[----:B------:R-:W-:Y:S01]  /*0600*/  ISETP.GE.U32.AND P0, PT, R8, 0x4, PT ;  /* 0x000000040800780c */ /* 0x000fe20003f06070 */
[----:B------:R-:W-:Y:S01]  /*0610*/  BSSY.RECONVERGENT B1, `(.L_x_7) ;  /* 0x000000d000017945 */ /* 0x000fe20003800200 */
[----:B0-----:R-:W-:-:S04]  /*0620*/  LOP3.LUT R3, R9, 0x3, RZ, 0xc0, !PT ;  /* 0x0000000309037812 */ /* 0x001fc800078ec0ff */
        /* <DEDUP_REMOVED lines=10> */
[----:B------:R0:W-:Y:S02]  /*06d0*/  STS [R8+0xc], RZ ;  /* 0x00000cff08007388 */ /* 0x0001e40000000800 */
.L_x_8:
[----:B------:R-:W-:Y:S05]  /*06e0*/  BSYNC.RECONVERGENT B1 ;  /* 0x0000000000017941 */ /* 0x000fea0003800200 */
.L_x_7:
[----:B------:R-:W-:Y:S05]  /*06f0*/  @!P1 BRA `(.L_x_4) ;  /* 0x0000000000289947 */ /* 0x000fea0003800000 */
[----:B------:R-:W1:Y:S01]  /*0700*/  S2UR UR5, SR_CgaCtaId ;  /* 0x00000000000579c3 */ /* 0x000e620000008800 */
[----:B------:R-:W-:Y:S01]  /*0710*/  UMOV UR4, 0x400 ;  /* 0x0000040000047882 */ /* 0x000fe20000000000 */
[----:B------:R-:W-:Y:S01]  /*0720*/  IMAD.MOV R3, RZ, RZ, -R3 ;  /* 0x000000ffff037224 */ /* 0x000fe200078e0a03 */
[----:B-1----:R-:W-:-:S06]  /*0730*/  ULEA UR4, UR5, UR4, 0x18 ;  /* 0x0000000405047291 */ /* 0x002fcc000f8ec0ff */
[----:B------:R-:W-:-:S07]  /*0740*/  LEA R2, R2, UR4, 0x2 ;  /* 0x0000000402027c11 */ /* 0x000fce000f8e10ff */
.L_x_9:
[----:B------:R-:W-:Y:S01]  /*0750*/  IADD3 R3, PT, PT, R3, 0x1, RZ ;  /* 0x0000000103037810 */ /* 0x000fe20007ffe0ff */
[----:B------:R1:W-:Y:S03]  /*0760*/  STS [R2], RZ ;  /* 0x000000ff02007388 */ /* 0x0003e60000000800 */
[----:B------:R-:W-:Y:S01]  /*0770*/  ISETP.NE.AND P0, PT, R3, RZ, PT ;  /* 0x000000ff0300720c */ /* 0x000fe20003f05270 */
[----:B-1----:R-:W-:-:S12]  /*0780*/  VIADD R2, R2, 0x4 ;  /* 0x0000000402027836 */ /* 0x002fd80000000000 */
[----:B------:R-:W-:Y:S05]  /*0790*/  @P0 BRA `(.L_x_9) ;  /* 0xfffffffc00ec0947 */ /* 0x000fea000383ffff */
.L_x_4:
[----:B------:R-:W-:Y:S05]  /*07a0*/  BSYNC.RECONVERGENT B0 ;  /* 0x0000000000007941 */ /* 0x000fea0003800200 */
.L_x_0:
[----:B0-----:R-:W0:Y:S01]  /*07b0*/  LDC.64 R2, c[0x0][0x3a0] ;  /* 0x0000e800ff027b82 */ /* 0x001e220000000a00 */
[----:B------:R-:W-:-:S07]  /*07c0*/  IMAD.MOV.U32 R13, RZ, RZ, -0x1 ;  /* 0xffffffffff0d7424 */ /* 0x000fce00078e00ff */
[----:B------:R-:W1:Y:S01]  /*07d0*/  LDC.64 R8, c[0x0][0x380] ;  /* 0x0000e000ff087b82 */ /* 0x000e620000000a00 */
[----:B0-----:R-:W-:-:S05]  /*07e0*/  IMAD.WIDE.U32 R2, R11, 0x4, R2 ;  /* 0x000000040b027825 */ /* 0x001fca00078e0002 */
[----:B------:R0:W-:Y:S01]  /*07f0*/  STG.E desc[UR6][R2.64], R13 ;  /* 0x0000000d02007986 */ /* 0x0001e2000c101906 */
[----:B-1----:R-:W-:Y:S01]  /*0800*/  IMAD.WIDE.U32 R8, R11, 0x4, R8 ;  /* 0x000000040b087825 */ /* 0x002fe200078e0008 */
[----:B------:R-:W-:Y:S06]  /*0810*/  BAR.SYNC.DEFER_BLOCKING 0x0 ;  /* 0x0000000000007b1d */ /* 0x000fec0000010000 */
[----:B------:R-:W2:Y:S02]  /*0820*/  LDG.E R9, desc[UR6][R8.64] ;  /* 0x0000000608097981 */ /* 0x000ea4000c1e1900 */
[----:B--2---:R-:W-:-:S13]  /*0830*/  ISETP.NE.AND P0, PT, R9, -0x1, PT ;  /* 0xffffffff0900780c */ /* 0x004fda0003f05270 */
[----:B0-----:R-:W-:Y:S05]  /*0840*/  @!P0 BRA `(.L_x_10) ;  /* 0x0000000000f88947 */ /* 0x001fea0003800000 */
[----:B------:R-:W0:Y:S01]  /*0850*/  I2F.RP R8, R6 ;  /* 0x0000000600087306 */ /* 0x000e220000209400 */
[----:B------:R-:W-:Y:S02]  /*0860*/  IABS R12, R9 ;  /* 0x00000009000c7213 */ /* 0x000fe40000000000 */
[----:B------:R-:W-:-:S05]  /*0870*/  ISETP.GE.AND P1, PT, R9, RZ, PT ;  /* 0x000000ff0900720c */ /* 0x000fca0003f26270 */
[----:B0-----:R-:W0:Y:S02]  /*0880*/  MUFU.RCP R8, R8 ;  /* 0x0000000800087308 */ /* 0x001e240000001000 */
[----:B0-----:R-:W-:Y:S02]  /*0890*/  VIADD R10, R8, 0xffffffe ;  /* 0x0ffffffe080a7836 */ /* 0x001fe40000000000 */
[----:B------:R-:W-:-:S04]  /*08a0*/  IMAD.MOV.U32 R8, RZ, RZ, -0x1 ;  /* 0xffffffffff087424 */ /* 0x000fc800078e00ff */
[----:B------:R0:W1:Y:S02]  /*08b0*/  F2I.FTZ.U32.TRUNC.NTZ R11, R10 ;  /* 0x0000000a000b7305 */ /* 0x000064000021f000 */
[----:B0-----:R-:W-:Y:S02]  /*08c0*/  IMAD.MOV.U32 R10, RZ, RZ, RZ ;  /* 0x000000ffff0a7224 */ /* 0x001fe400078e00ff */
[----:B-1----:R-:W-:-:S04]  /*08d0*/  IMAD.MOV R13, RZ, RZ, -R11 ;  /* 0x000000ffff0d7224 */ /* 0x002fc800078e0a0b */
[----:B------:R-:W-:-:S04]  /*08e0*/  IMAD R13, R13, R6, RZ ;  /* 0x000000060d0d7224 */ /* 0x000fc800078e02ff */
[----:B------:R-:W-:-:S04]  /*08f0*/  IMAD.HI.U32 R11, R11, R13, R10 ;  /* 0x0000000d0b0b7227 */ /* 0x000fc800078e000a */
[----:B------:R-:W-:-:S04]  /*0900*/  IMAD.MOV.U32 R13, RZ, RZ, R12 ;  /* 0x000000ffff0d7224 */ /* 0x000fc800078e000c */
[----:B------:R-:W-:-:S05]  /*0910*/  IMAD.HI.U32 R11, R11, R13, RZ ;  /* 0x0000000d0b0b7227 */ /* 0x000fca00078e00ff */
[----:B------:R-:W-:-:S05]  /*0920*/  IADD3 R11, PT, PT, -R11, RZ, RZ ;  /* 0x000000ff0b0b7210 */ /* 0x000fca0007ffe1ff */
[C---:B------:R-:W-:Y:S02]  /*0930*/  IMAD R13, R6.reuse, R11, R13 ;  /* 0x0000000b060d7224 */ /* 0x040fe400078e020d */
[----:B------:R-:W0:Y:S03]  /*0940*/  LDC.64 R10, c[0x0][0x390] ;  /* 0x0000e400ff0a7b82 */ /* 0x000e260000000a00 */
[----:B------:R-:W-:-:S13]  /*0950*/  ISETP.GT.U32.AND P0, PT, R6, R13, PT ;  /* 0x0000000d0600720c */ /* 0x000fda0003f04070 */
[----:B------:R-:W-:-:S05]  /*0960*/  @!P0 IMAD.IADD R13, R13, 0x1, -R6 ;  /* 0x000000010d0d8824 */ /* 0x000fca00078e0a06 */
[----:B------:R-:W-:-:S13]  /*0970*/  ISETP.GT.U32.AND P0, PT, R6, R13, PT ;  /* 0x0000000d0600720c */ /* 0x000fda0003f04070 */
[----:B------:R-:W-:Y:S01]  /*0980*/  @!P0 IMAD.IADD R13, R13, 0x1, -R6 ;  /* 0x000000010d0d8824 */ /* 0x000fe200078e0a06 */
[----:B------:R-:W-:Y:S02]  /*0990*/  ISETP.NE.AND P0, PT, R4, RZ, PT ;  /* 0x000000ff0400720c */ /* 0x000fe40003f05270 */
[----:B------:R-:W-:Y:S01]  /*09a0*/  LOP3.LUT R6, RZ, R4, RZ, 0x33, !PT ;  /* 0x00000004ff067212 */ /* 0x000fe200078e33ff */
[----:B------:R-:W-:-:S05]  /*09b0*/  @!P1 IMAD.MOV R13, RZ, RZ, -R13 ;  /* 0x000000ffff0d9224 */ /* 0x000fca00078e0a0d */
[----:B------:R-:W-:-:S05]  /*09c0*/  SEL R15, R6, R13, !P0 ;  /* 0x0000000d060f7207 */ /* 0x000fca0004000000 */
[----:B0-----:R-:W-:-:S06]  /*09d0*/  IMAD.WIDE R12, R15, 0x4, R10 ;  /* 0x000000040f0c7825 */ /* 0x001fcc00078e020a */
[----:B------:R-:W2:Y:S01]  /*09e0*/  ATOMG.E.CAS.STRONG.GPU PT, R12, [R12], R8, R9 ;  /* 0x000000080c0c73a9 */ /* 0x000ea200001ee109 */
[----:B------:R-:W-:Y:S01]  /*09f0*/  BSSY B0, `(.L_x_11) ;  /* 0x000001c000007945 */ /* 0x000fe20003800000 */
[----:B--2---:R-:W-:-:S04]  /*0a00*/  ISETP.NE.AND P0, PT, R12, R9, PT ;  /* 0x000000090c00720c */ /* 0x004fc80003f05270 */
[----:B------:R-:W-:-:S13]  /*0a10*/  ISETP.EQ.OR P0, PT, R12, -0x1, !P0 ;  /* 0xffffffff0c00780c */ /* 0x000fda0004702670 */
[----:B------:R-:W-:Y:S05]  /*0a20*/  @P0 BRA `(.L_x_12) ;  /* 0x0000000000600947 */ /* 0x000fea0003800000 */
[----:B------:R-:W0:Y:S01]  /*0a30*/  I2F.U32.RP R14, R4 ;  /* 0x00000004000e7306 */ /* 0x000e220000209000 */
[----:B------:R-:W-:-:S07]  /*0a40*/  ISETP.NE.U32.AND P1, PT, R4, RZ, PT ;  /* 0x000000ff0400720c */ /* 0x000fce0003f25070 */
[----:B0-----:R-:W0:Y:S02]  /*0a50*/  MUFU.RCP R14, R14 ;  /* 0x0000000e000e7308 */ /* 0x001e240000001000 */
[----:B0-----:R-:W-:-:S06]  /*0a60*/  VIADD R12, R14, 0xffffffe ;  /* 0x0ffffffe0e0c7836 */ /* 0x001fcc0000000000 */
[----:B------:R0:W1:Y:S02]  /*0a70*/  F2I.FTZ.U32.TRUNC.NTZ R13, R12 ;  /* 0x0000000c000d7305 */ /* 0x000064000021f000 */
[----:B0-----:R-:W-:Y:S01]  /*0a80*/  IMAD.MOV.U32 R12, RZ, RZ, RZ ;  /* 0x000000ffff0c7224 */ /* 0x001fe200078e00ff */
[----:B-1----:R-:W-:-:S05]  /*0a90*/  IADD3 R17, PT, PT, RZ, -R13, RZ ;  /* 0x8000000dff117210 */ /* 0x002fca0007ffe0ff */
[----:B------:R-:W-:-:S04]  /*0aa0*/  IMAD R17, R17, R4, RZ ;  /* 0x0000000411117224 */ /* 0x000fc800078e02ff */
[----:B------:R-:W-:-:S07]  /*0ab0*/  IMAD.HI.U32 R16, R13, R17, R12 ;  /* 0x000000110d107227 */ /* 0x000fce00078e000c */
.L_x_13:
[----:B------:R-:W-:Y:S01]  /*0ac0*/  VIADD R15, R15, 0x1 ;  /* 0x000000010f0f7836 */ /* 0x000fe20000000000 */
[----:B------:R-:W-:Y:S05]  /*0ad0*/  YIELD ;  /* 0x0000000000007946 */ /* 0x000fea0003800000 */
[----:B------:R-:W-:-:S04]  /*0ae0*/  IMAD.HI.U32 R12, R16, R15, RZ ;  /* 0x0000000f100c7227 */ /* 0x000fc800078e00ff */
[----:B------:R-:W-:-:S04]  /*0af0*/  IMAD.MOV R12, RZ, RZ, -R12 ;  /* 0x000000ffff0c7224 */ /* 0x000fc800078e0a0c */
[----:B------:R-:W-:-:S05]  /*0b00*/  IMAD R15, R4, R12, R15 ;  /* 0x0000000c040f7224 */ /* 0x000fca00078e020f */
[----:B------:R-:W-:-:S13]  /*0b10*/  ISETP.GE.U32.AND P0, PT, R15, R4, PT ;  /* 0x000000040f00720c */ /* 0x000fda0003f06070 */
[----:B------:R-:W-:-:S05]  /*0b20*/  @P0 IMAD.IADD R15, R15, 0x1, -R4 ;  /* 0x000000010f0f0824 */ /* 0x000fca00078e0a04 */
[----:B------:R-:W-:-:S13]  /*0b30*/  ISETP.GE.U32.AND P0, PT, R15, R4, PT ;  /* 0x000000040f00720c */ /* 0x000fda0003f06070 */
[----:B------:R-:W-:-:S05]  /*0b40*/  @P0 IMAD.IADD R15, R15, 0x1, -R4 ;  /* 0x000000010f0f0824 */ /* 0x000fca00078e0a04 */
[----:B------:R-:W-:-:S05]  /*0b50*/  SEL R15, R6, R15, !P1 ;  /* 0x0000000f060f7207 */ /* 0x000fca0004800000 */
[----:B------:R-:W-:-:S06]  /*0b60*/  IMAD.WIDE R12, R15, 0x4, R10 ;  /* 0x000000040f0c7825 */ /* 0x000fcc00078e020a */
[----:B------:R-:W2:Y:S02]  /*0b70*/  ATOMG.E.CAS.STRONG.GPU PT, R12, [R12], R8, R9 ;  /* 0x000000080c0c73a9 */ /* 0x000ea400001ee109 */
[----:B--2---:R-:W-:-:S04]  /*0b80*/  ISETP.NE.AND P0, PT, R12, R9, PT ;  /* 0x000000090c00720c */ /* 0x004fc80003f05270 */
[----:B------:R-:W-:-:S13]  /*0b90*/  ISETP.EQ.OR P0, PT, R12, -0x1, !P0 ;  /* 0xffffffff0c00780c */ /* 0x000fda0004702670 */
[----:B------:R-:W-:Y:S05]  /*0ba0*/  @!P0 BRA `(.L_x_13) ;  /* 0xfffffffc00c48947 */ /* 0x000fea000383ffff */
.L_x_12:
[----:B------:R-:W-:Y:S05]  /*0bb0*/  BSYNC B0 ;  /* 0x0000000000007941 */ /* 0x000fea0003800000 */
.L_x_11:
[----:B------:R-:W0:Y:S01]  /*0bc0*/  S2UR UR5, SR_CgaCtaId ;  /* 0x00000000000579c3 */ /* 0x000e220000008800 */
[----:B------:R-:W-:Y:S01]  /*0bd0*/  UMOV UR4, 0x400 ;  /* 0x0000040000047882 */ /* 0x000fe20000000000 */
[----:B------:R-:W-:Y:S01]  /*0be0*/  HFMA2 R9, -RZ, RZ, 0, 5.9604644775390625e-08 ;  /* 0x00000001ff097431 */ /* 0x000fe200000001ff */
[----:B------:R1:W-:Y:S01]  /*0bf0*/  STG.E desc[UR6][R2.64], R15 ;  /* 0x0000000f02007986 */ /* 0x0003e2000c101906 */
[----:B0-----:R-:W-:-:S06]  /*0c00*/  ULEA UR4, UR5, UR4, 0x18 ;  /* 0x0000000405047291 */ /* 0x001fcc000f8ec0ff */
[----:B------:R-:W-:-:S05]  /*0c10*/  LEA R4, R15, UR4, 0x2 ;  /* 0x000000040f047c11 */ /* 0x000fca000f8e10ff */
[----:B------:R1:W-:Y:S02]  /*0c20*/  ATOMS.EXCH RZ, [R4], R9 ;  /* 0x0000000904ff738c */ /* 0x0003e40004000000 */
.L_x_10:
[----:B------:R-:W-:Y:S05]  /*0c30*/  WARPSYNC.ALL ;  /* 0x0000000000007948 */ /* 0x000fea0003800000 */
[----:B------:R-:W-:Y:S01]  /*0c40*/  BAR.SYNC.DEFER_BLOCKING 0x0 ;  /* 0x0000000000007b1d */ /* 0x000fe20000010000 */
[----:B------:R-:W-:-:S13]  /*0c50*/  ISETP.GE.AND P0, PT, R7, 0x1, PT ;  /* 0x000000010700780c */ /* 0x000fda0003f06270 */
[----:B------:R-:W-:Y:S05]  /*0c60*/  @!P0 EXIT ;  /* 0x000000000000894d */ /* 0x000fea0003800000 */
[C---:B------:R-:W-:Y:S01]  /*0c70*/  VIADDMNMX R5, R0.reuse, 0x1, R5, !PT ;  /* 0x0000000100057846 */ /* 0x040fe20007800105 */
[----:B------:R-:W-:Y:S04]  /*0c80*/  BSSY.RECONVERGENT B0, `(.L_x_14) ;  /* 0x0000027000007945 */ /* 0x000fe80003800200 */
[----:B-1----:R-:W-:Y:S02]  /*0c90*/  IMAD.IADD R4, R5, 0x1, -R0 ;  /* 0x0000000105047824 */ /* 0x002fe400078e0a00 */
[----:B------:R-:W-:-:S03]  /*0ca0*/  IMAD.IADD R5, R0, 0x1, -R5 ;  /* 0x0000000100057824 */ /* 0x000fc600078e0a05 */
[----:B------:R-:W-:Y:S02]  /*0cb0*/  LOP3.LUT R10, R4, 0x7, RZ, 0xc0, !PT ;  /* 0x00000007040a7812 */ /* 0x000fe400078ec0ff */
[----:B------:R-:W-:Y:S02]  /*0cc0*/  ISETP.GT.U32.AND P1, PT, R5, -0x8, PT ;  /* 0xfffffff80500780c */ /* 0x000fe40003f24070 */
[----:B------:R-:W-:-:S11]  /*0cd0*/  ISETP.NE.AND P0, PT, R10, RZ, PT ;  /* 0x000000ff0a00720c */ /* 0x000fd60003f05270 */
[----:B------:R-:W-:Y:S05]  /*0ce0*/  @P1 BRA `(.L_x_15) ;  /* 0x0000000000801947 */ /* 0x000fea0003800000 */
[----:B------:R-:W0:Y:S01]  /*0cf0*/  S2UR UR5, SR_CgaCtaId ;  /* 0x00000000000579c3 */ /* 0x000e220000008800 */
[----:B------:R-:W-:Y:S01]  /*0d00*/  UMOV UR4, 0x400 ;  /* 0x0000040000047882 */ /* 0x000fe20000000000 */
[----:B------:R-:W-:-:S05]  /*0d10*/  LOP3.LUT R3, R4, 0xfffffff8, RZ, 0xc0, !PT ;  /* 0xfffffff804037812 */ /* 0x000fca00078ec0ff */
[----:B------:R-:W-:Y:S01]  /*0d20*/  IMAD.MOV R5, RZ, RZ, -R3 ;  /* 0x000000ffff057224 */ /* 0x000fe200078e0a03 */
[----:B------:R-:W1:Y:S01]  /*0d30*/  LDC.64 R6, c[0x0][0x398] ;  /* 0x0000e600ff067b82 */ /* 0x000e620000000a00 */
[----:B0-----:R-:W-:-:S06]  /*0d40*/  ULEA UR4, UR5, UR4, 0x18 ;  /* 0x0000000405047291 */ /* 0x001fcc000f8ec0ff */
[----:B------:R-:W-:Y:S02]  /*0d50*/  LEA R8, R0, UR4, 0x2 ;  /* 0x0000000400087c11 */ /* 0x000fe4000f8e10ff */
[----:B-1----:R-:W-:-:S03]  /*0d60*/  IADD3 R2, P1, PT, R6, 0x10, RZ ;  /* 0x0000001006027810 */ /* 0x002fc60007f3e0ff */
[----:B------:R-:W-:Y:S02]  /*0d70*/  VIADD R8, R8, 0x10 ;  /* 0x0000001008087836 */ /* 0x000fe40000000000 */
[----:B------:R-:W-:-:S08]  /*0d80*/  IMAD.X R3, RZ, RZ, R7, P1 ;  /* 0x000000ffff037224 */ /* 0x000fd000008e0607 */
.L_x_16:
[----:B0-----:R-:W0:Y:S04]  /*0d90*/  LDS R9, [R8+-0x10] ;  /* 0xfffff00008097984 */ /* 0x001e280000000800 */
[----:B------:R-:W1:Y:S04]  /*0da0*/  LDS R11, [R8+-0xc] ;  /* 0xfffff400080b7984 */ /* 0x000e680000000800 */
[----:B------:R-:W2:Y:S04]  /*0db0*/  LDS R13, [R8+-0x8] ;  /* 0xfffff800080d7984 */ /* 0x000ea80000000800 */
[----:B------:R-:W3:Y:S04]  /*0dc0*/  LDS R15, [R8+-0x4] ;  /* 0xfffffc00080f7984 */ /* 0x000ee80000000800 */
[----:B------:R-:W4:Y:S04]  /*0dd0*/  LDS R17, [R8] ;  /* 0x0000000008117984 */ /* 0x000f280000000800 */
[----:B------:R-:W5:Y:S04]  /*0de0*/  LDS R19, [R8+0x4] ;  /* 0x0000040008137984 */ /* 0x000f680000000800 */
[----:B------:R-:W5:Y:S04]  /*0df0*/  LDS R21, [R8+0x8] ;  /* 0x0000080008157984 */ /* 0x000f680000000800 */
[----:B------:R5:W5:Y:S01]  /*0e00*/  LDS R23, [R8+0xc] ;  /* 0x00000c0008177984 */ /* 0x000b620000000800 */
[----:B------:R-:W-:Y:S01]  /*0e10*/  IADD3 R5, PT, PT, R5, 0x8, RZ ;  /* 0x0000000805057810 */ /* 0x000fe20007ffe0ff */
[----:B------:R-:W-:-:S03]  /*0e20*/  IMAD.WIDE R6, R0, 0x4, R2 ;  /* 0x0000000400067825 */ /* 0x000fc600078e0202 */
[----:B------:R-:W-:Y:S02]  /*0e30*/  ISETP.NE.AND P1, PT, R5, RZ, PT ;  /* 0x000000ff0500720c */ /* 0x000fe40003f25270 */
[----:B0-----:R0:W-:Y:S04]  /*0e40*/  REDG.E.ADD.STRONG.GPU desc[UR6][R6.64+-0x10], R9 ;  /* 0xfffff0090600798e */ /* 0x0011e8000c12e106 */
[----:B-1----:R0:W-:Y:S04]  /*0e50*/  REDG.E.ADD.STRONG.GPU desc[UR6][R6.64+-0xc], R11 ;  /* 0xfffff40b0600798e */ /* 0x0021e8000c12e106 */
[----:B--2---:R0:W-:Y:S04]  /*0e60*/  REDG.E.ADD.STRONG.GPU desc[UR6][R6.64+-0x8], R13 ;  /* 0xfffff80d0600798e */ /* 0x0041e8000c12e106 */
[----:B---3--:R0:W-:Y:S04]  /*0e70*/  REDG.E.ADD.STRONG.GPU desc[UR6][R6.64+-0x4], R15 ;  /* 0xfffffc0f0600798e */ /* 0x0081e8000c12e106 */
[----:B----4-:R0:W-:Y:S04]  /*0e80*/  REDG.E.ADD.STRONG.GPU desc[UR6][R6.64], R17 ;  /* 0x000000110600798e */ /* 0x0101e8000c12e106 */
[----:B-----5:R0:W-:Y:S04]  /*0e90*/  REDG.E.ADD.STRONG.GPU desc[UR6][R6.64+0x4], R19 ;  /* 0x000004130600798e */ /* 0x0201e8000c12e106 */
[----:B------:R0:W-:Y:S01]  /*0ea0*/  REDG.E.ADD.STRONG.GPU desc[UR6][R6.64+0x8], R21 ;  /* 0x000008150600798e */ /* 0x0001e2000c12e106 */
[----:B------:R-:W-:-:S03]  /*0eb0*/  VIADD R8, R8, 0x20 ;  /* 0x0000002008087836 */ /* 0x000fc60000000000 */
[----:B------:R0:W-:Y:S01]  /*0ec0*/  REDG.E.ADD.STRONG.GPU desc[UR6][R6.64+0xc], R23 ;  /* 0x00000c170600798e */ /* 0x0001e2000c12e106 */
[----:B------:R-:W-:Y:S01]  /*0ed0*/  VIADD R0, R0, 0x8 ;  /* 0x0000000800007836 */ /* 0x000fe20000000000 */
[----:B------:R-:W-:Y:S06]  /*0ee0*/  @P1 BRA `(.L_x_16) ;  /* 0xfffffffc00a81947 */ /* 0x000fec000383ffff */
.L_x_15:
[----:B------:R-:W-:Y:S05]  /*0ef0*/  BSYNC.RECONVERGENT B0 ;  /* 0x0000000000007941 */ /* 0x000fea0003800200 */
.L_x_14:
[----:B------:R-:W-:Y:S05]  /*0f00*/  @!P0 EXIT ;  /* 0x000000000000894d */ /* 0x000fea0003800000 */
[----:B------:R-:W-:Y:S01]  /*0f10*/  ISETP.GE.U32.AND P0, PT, R10, 0x4, PT ;  /* 0x000000040a00780c */ /* 0x000fe20003f06070 */
[----:B------:R-:W-:Y:S01]  /*0f20*/  BSSY.RECONVERGENT B0, `(.L_x_17) ;  /* 0x0000013000007945 */ /* 0x000fe20003800200 */
[----:B------:R-:W-:-:S04]  /*0f30*/  LOP3.LUT R8, R4, 0x3, RZ, 0xc0, !PT ;  /* 0x0000000304087812 */ /* 0x000fc800078ec0ff */
[----:B------:R-:W-:-:S07]  /*0f40*/  ISETP.NE.AND P1, PT, R8, RZ, PT ;  /* 0x000000ff0800720c */ /* 0x000fce0003f25270 */
[----:B------:R-:W-:Y:S06]  /*0f50*/  @!P0 BRA `(.L_x_18) ;  /* 0x00000000003c8947 */ /* 0x000fec0003800000 */
[----:B------:R-:W1:Y:S01]  /*0f60*/  S2UR UR5, SR_CgaCtaId ;  /* 0x00000000000579c3 */ /* 0x000e620000008800 */
[----:B------:R-:W-:-:S07]  /*0f70*/  UMOV UR4, 0x400 ;  /* 0x0000040000047882 */ /* 0x000fce0000000000 */
[----:B------:R-:W2:Y:S01]  /*0f80*/  LDC.64 R2, c[0x0][0x398] ;  /* 0x0000e600ff027b82 */ /* 0x000ea20000000a00 */
[----:B-1----:R-:W-:-:S06]  /*0f90*/  ULEA UR4, UR5, UR4, 0x18 ;  /* 0x0000000405047291 */ /* 0x002fcc000f8ec0ff */
[C---:B0-----:R-:W-:Y:S01]  /*0fa0*/  LEA R6, R0.reuse, UR4, 0x2 ;  /* 0x0000000400067c11 */ /* 0x041fe2000f8e10ff */
[----:B--2---:R-:W-:-:S04]  /*0fb0*/  IMAD.WIDE R2, R0, 0x4, R2 ;  /* 0x0000000400027825 */ /* 0x004fc800078e0202 */
[----:B------:R-:W0:Y:S04]  /*0fc0*/  LDS R5, [R6] ;  /* 0x0000000006057984 */ /* 0x000e280000000800 */
[----:B------:R-:W1:Y:S04]  /*0fd0*/  LDS R7, [R6+0x4] ;  /* 0x0000040006077984 */ /* 0x000e680000000800 */
[----:B------:R-:W2:Y:S04]  /*0fe0*/  LDS R9, [R6+0x8] ;  /* 0x0000080006097984 */ /* 0x000ea80000000800 */
[----:B------:R-:W3:Y:S04]  /*0ff0*/  LDS R11, [R6+0xc] ;  /* 0x00000c00060b7984 */ /* 0x000ee80000000800 */
[----:B0-----:R4:W-:Y:S04]  /*1000*/  REDG.E.ADD.STRONG.GPU desc[UR6][R2.64], R5 ;  /* 0x000000050200798e */ /* 0x0019e8000c12e106 */
[----:B-1----:R4:W-:Y:S04]  /*1010*/  REDG.E.ADD.STRONG.GPU desc[UR6][R2.64+0x4], R7 ;  /* 0x000004070200798e */ /* 0x0029e8000c12e106 */
[----:B--2---:R4:W-:Y:S04]  /*1020*/  REDG.E.ADD.STRONG.GPU desc[UR6][R2.64+0x8], R9 ;  /* 0x000008090200798e */ /* 0x0049e8000c12e106 */
[----:B---3--:R4:W-:Y:S01]  /*1030*/  REDG.E.ADD.STRONG.GPU desc[UR6][R2.64+0xc], R11 ;  /* 0x00000c0b0200798e */ /* 0x0089e2000c12e106 */
[----:B------:R-:W-:-:S07]  /*1040*/  VIADD R0, R0, 0x4 ;  /* 0x0000000400007836 */ /* 0x000fce0000000000 */
.L_x_18:
[----:B------:R-:W-:Y:S05]  /*1050*/  BSYNC.RECONVERGENT B0 ;  /* 0x0000000000007941 */ /* 0x000fea0003800200 */
.L_x_17:
[----:B------:R-:W-:Y:S05]  /*1060*/  @!P1 EXIT ;  /* 0x000000000000994d */ /* 0x000fea0003800000 */
[----:B------:R-:W-:Y:S01]  /*1070*/  ISETP.NE.AND P0, PT, R8, 0x1, PT ;  /* 0x000000010800780c */ /* 0x000fe20003f05270 */
[----:B------:R-:W-:Y:S01]  /*1080*/  BSSY.RECONVERGENT B0, `(.L_x_19) ;  /* 0x000000f000007945 */ /* 0x000fe20003800200 */
[----:B------:R-:W-:-:S04]  /*1090*/  LOP3.LUT R4, R4, 0x1, RZ, 0xc0, !PT ;  /* 0x0000000104047812 */ /* 0x000fc800078ec0ff */
[----:B------:R-:W-:-:S07]  /*10a0*/  ISETP.NE.U32.AND P1, PT, R4, 0x1, PT ;  /* 0x000000010400780c */ /* 0x000fce0003f25070 */
[----:B------:R-:W-:Y:S06]  /*10b0*/  @!P0 BRA `(.L_x_20) ;  /* 0x00000000002c8947 */ /* 0x000fec0003800000 */
[----:B------:R-:W1:Y:S01]  /*10c0*/  S2UR UR5, SR_CgaCtaId ;  /* 0x00000000000579c3 */ /* 0x000e620000008800 */
[----:B------:R-:W-:-:S07]  /*10d0*/  UMOV UR4, 0x400 ;  /* 0x0000040000047882 */ /* 0x000fce0000000000 */
[----:B----4-:R-:W2:Y:S01]  /*10e0*/  LDC.64 R2, c[0x0][0x398] ;  /* 0x0000e600ff027b82 */ /* 0x010ea20000000a00 */
[----:B-1----:R-:W-:-:S06]  /*10f0*/  ULEA UR4, UR5, UR4, 0x18 ;  /* 0x0000000405047291 */ /* 0x002fcc000f8ec0ff */
[C---:B------:R-:W-:Y:S01]  /*1100*/  LEA R4, R0.reuse, UR4, 0x2 ;  /* 0x0000000400047c11 */ /* 0x040fe2000f8e10ff */
[----:B--2---:R-:W-:-:S04]  /*1110*/  IMAD.WIDE R2, R0, 0x4, R2 ;  /* 0x0000000400027825 */ /* 0x004fc800078e0202 */
[----:B------:R-:W1:Y:S04]  /*1120*/  LDS R5, [R4] ;  /* 0x0000000004057984 */ /* 0x000e680000000800 */
[----:B0-----:R-:W0:Y:S04]  /*1130*/  LDS R7, [R4+0x4] ;  /* 0x0000040004077984 */ /* 0x001e280000000800 */
[----:B-1----:R1:W-:Y:S04]  /*1140*/  REDG.E.ADD.STRONG.GPU desc[UR6][R2.64], R5 ;  /* 0x000000050200798e */ /* 0x0023e8000c12e106 */
[----:B0-----:R1:W-:Y:S01]  /*1150*/  REDG.E.ADD.STRONG.GPU desc[UR6][R2.64+0x4], R7 ;  /* 0x000004070200798e */ /* 0x0013e2000c12e106 */
[----:B------:R-:W-:-:S07]  /*1160*/  VIADD R0, R0, 0x2 ;  /* 0x0000000200007836 */ /* 0x000fce0000000000 */
.L_x_20:
[----:B------:R-:W-:Y:S05]  /*1170*/  BSYNC.RECONVERGENT B0 ;  /* 0x0000000000007941 */ /* 0x000fea0003800200 */
.L_x_19:
[----:B------:R-:W-:Y:S05]  /*1180*/  @P1 EXIT ;  /* 0x000000000000194d */ /* 0x000fea0003800000 */
[----:B------:R-:W2:Y:S01]  /*1190*/  S2UR UR5, SR_CgaCtaId ;  /* 0x00000000000579c3 */ /* 0x000ea20000008800 */
[----:B------:R-:W-:-:S07]  /*11a0*/  UMOV UR4, 0x400 ;  /* 0x0000040000047882 */ /* 0x000fce0000000000 */
[----:B-1--4-:R-:W1:Y:S01]  /*11b0*/  LDC.64 R2, c[0x0][0x398] ;  /* 0x0000e600ff027b82 */ /* 0x012e620000000a00 */
[----:B--2---:R-:W-:-:S06]  /*11c0*/  ULEA UR4, UR5, UR4, 0x18 ;  /* 0x0000000405047291 */ /* 0x004fcc000f8ec0ff */
[C---:B------:R-:W-:Y:S01]  /*11d0*/  LEA R4, R0.reuse, UR4, 0x2 ;  /* 0x0000000400047c11 */ /* 0x040fe2000f8e10ff */
[----:B-1----:R-:W-:-:S04]  /*11e0*/  IMAD.WIDE R2, R0, 0x4, R2 ;  /* 0x0000000400027825 */ /* 0x002fc800078e0202 */
[----:B------:R-:W1:Y:S04]  /*11f0*/  LDS R5, [R4] ;  /* 0x0000000004057984 */ /* 0x000e680000000800 */
[----:B-1----:R-:W-:Y:S01]  /*1200*/  REDG.E.ADD.STRONG.GPU desc[UR6][R2.64], R5 ;  /* 0x000000050200798e */ /* 0x002fe2000c12e106 */
[----:B------:R-:W-:Y:S05]  /*1210*/  EXIT ;  /* 0x000000000000794d */ /* 0x000fea0003800000 */
.L_x_21:
[----:B------:R-:W-:-:S00]  /*1220*/  BRA `(.L_x_21) ;  /* 0xfffffffc00fc7947 */ /* 0x000fc0000383ffff */
[----:B------:R-:W-:-:S00]  /*1230*/  NOP ;  /* 0x0000000000007918 */ /* 0x000fc00000000000 */
        /* <DEDUP_REMOVED lines=12> */
.L_x_22:


//--------------------- .nv.shared._Z10hashKernelPiiS_S_S_ --------------------------
	.section	.nv.shared._Z10hashKernelPiiS_S_S_,"aw",@nobits
	.sectionflags	@""
	.align	16
	.zero		1024


//--------------------- .nv.shared.reserved.0     --------------------------
	.section	.nv.shared.reserved.0,"aw",@nobits
	.weak		__nv_reservedSMEM_offset_0_alias
	.size		__nv_reservedSMEM_offset_0_alias, 0, 64
	.other		__nv_reservedSMEM_offset_0_alias,@"STO_CUDA_RESERVED_SHARED STV_DEFAULT"
__nv_reservedSMEM_offset_0_alias:
	.zero		0
	.zero		64


//--------------------- .nv.constant0._Z10hashKernelPiiS_S_S_ --------------------------
	.section	.nv.constant0._Z10hashKernelPiiS_S_S_,"a",@progbits
	.sectionflags	@""
	.align	4
.nv.constant0._Z10hashKernelPiiS_S_S_:
	.zero		936


//--------------------- SYMBOLS --------------------------

	.type		.nv.reservedSmem.offset0,@object
	.size		.nv.reservedSmem.offset0,0x4
	.type		.nv.reservedSmem.cap,@object
	.size		.nv.reservedSmem.cap,0x4
